	.headerflags	@"EF_CUDA_TEXMODE_UNIFIED EF_CUDA_64BIT_ADDRESS EF_CUDA_ACCELERATORS EF_CUDA_SM90 EF_CUDA_VIRTUAL_SM(EF_CUDA_SM90)"
	.elftype	@"ET_EXEC"


//--------------------- .nv.info                  --------------------------
	.section	.nv.info,"",@"SHT_CUDA_INFO"
	.align	4


	//----- nvinfo : EIATTR_REGCOUNT
	.align		4
        /*0000*/ 	.byte	0x04, 0x2f
        /*0002*/ 	.short	(.L_1 - .L_0)
	.align		4
.L_0:
        /*0004*/ 	.word	index@(triton_per_fused_abs_min_sub_sum_21)
        /*0008*/ 	.word	0x0000001c


	//----- nvinfo : EIATTR_MIN_STACK_SIZE
	.align		4
.L_1:
        /*000c*/ 	.byte	0x04, 0x12
        /*000e*/ 	.short	(.L_3 - .L_2)
	.align		4
.L_2:
        /*0010*/ 	.word	index@(triton_per_fused_abs_min_sub_sum_21)
        /*0014*/ 	.word	0x00000000


	//----- nvinfo : EIATTR_FRAME_SIZE
	.align		4
.L_3:
        /*0018*/ 	.byte	0x04, 0x11
        /*001a*/ 	.short	(.L_5 - .L_4)
	.align		4
.L_4:
        /*001c*/ 	.word	index@(triton_per_fused_abs_min_sub_sum_21)
        /*0020*/ 	.word	0x00000000


	//----- nvinfo : EIATTR_MIN_STACK_SIZE
	.align		4
.L_5:
        /*0024*/ 	.byte	0x04, 0x12
        /*0026*/ 	.short	(.L_7 - .L_6)
	.align		4
.L_6:
        /*0028*/ 	.word	index@(triton_per_fused_abs_min_sub_sum_21)
        /*002c*/ 	.word	0x00000000
.L_7:


//--------------------- .nv.info.triton_per_fused_abs_min_sub_sum_21 --------------------------
	.section	.nv.info.triton_per_fused_abs_min_sub_sum_21,"",@"SHT_CUDA_INFO"
	.sectionflags	@""
	.align	4


	//----- nvinfo : EIATTR_CUDA_API_VERSION
	.align		4
        /*0000*/ 	.byte	0x04, 0x37
        /*0002*/ 	.short	(.L_9 - .L_8)
.L_8:
        /*0004*/ 	.word	0x0000007c


	//----- nvinfo : EIATTR_KPARAM_INFO
	.align		4
.L_9:
        /*0008*/ 	.byte	0x04, 0x17
        /*000a*/ 	.short	(.L_11 - .L_10)
.L_10:
        /*000c*/ 	.word	0x00000000
        /*0010*/ 	.short	0x0004
        /*0012*/ 	.short	0x001c
        /*0014*/ 	.byte	0x00, 0xf0, 0x11, 0x00


	//----- nvinfo : EIATTR_KPARAM_INFO
	.align		4
.L_11:
        /*0018*/ 	.byte	0x04, 0x17
        /*001a*/ 	.short	(.L_13 - .L_12)
.L_12:
        /*001c*/ 	.word	0x00000000
        /*0020*/ 	.short	0x0003
        /*0022*/ 	.short	0x0018
        /*0024*/ 	.byte	0x00, 0xf0, 0x11, 0x00


	//----- nvinfo : EIATTR_KPARAM_INFO
	.align		4
.L_13:
        /*0028*/ 	.byte	0x04, 0x17
        /*002a*/ 	.short	(.L_15 - .L_14)
.L_14:
        /*002c*/ 	.word	0x00000000
        /*0030*/ 	.short	0x0002
        /*0032*/ 	.short	0x0010
        /*0034*/ 	.byte	0x00, 0xf4, 0x21, 0x00


	//----- nvinfo : EIATTR_KPARAM_INFO
	.align		4
.L_15:
        /*0038*/ 	.byte	0x04, 0x17
        /*003a*/ 	.short	(.L_17 - .L_16)
.L_16:
        /*003c*/ 	.word	0x00000000
        /*0040*/ 	.short	0x0001
        /*0042*/ 	.short	0x0008
        /*0044*/ 	.byte	0x00, 0xf4, 0x21, 0x00


	//----- nvinfo : EIATTR_KPARAM_INFO
	.align		4
.L_17:
        /*0048*/ 	.byte	0x04, 0x17
        /*004a*/ 	.short	(.L_19 - .L_18)
.L_18:
        /*004c*/ 	.word	0x00000000
        /*0050*/ 	.short	0x0000
        /*0052*/ 	.short	0x0000
        /*0054*/ 	.byte	0x00, 0xf4, 0x21, 0x00


	//----- nvinfo : EIATTR_SPARSE_MMA_MASK
	.align		4
.L_19:
        /*0058*/ 	.byte	0x03, 0x50
        /*005a*/ 	.short	0x0000


	//----- nvinfo : EIATTR_MAXREG_COUNT
	.align		4
        /*005c*/ 	.byte	0x03, 0x1b
        /*005e*/ 	.short	0x00ff


	//----- nvinfo : EIATTR_COOP_GROUP_MASK_REGIDS
	.align		4
        /*0060*/ 	.byte	0x04, 0x29
        /*0062*/ 	.short	(.L_21 - .L_20)


	//   ....[0]....
.L_20:
        /*0064*/ 	.word	0xffffffff


	//   ....[1]....
        /*0068*/ 	.word	0xffffffff


	//   ....[2]....
        /*006c*/ 	.word	0xffffffff


	//   ....[3]....
        /*0070*/ 	.word	0xffffffff


	//   ....[4]....
        /*0074*/ 	.word	0xffffffff


	//----- nvinfo : EIATTR_COOP_GROUP_INSTR_OFFSETS
	.align		4
.L_21:
        /*0078*/ 	.byte	0x04, 0x28
        /*007a*/ 	.short	(.L_23 - .L_22)


	//   ....[0]....
.L_22:
        /*007c*/ 	.word	0x00000380


	//   ....[1]....
        /*0080*/ 	.word	0x000003c0


	//   ....[2]....
        /*0084*/ 	.word	0x00000400


	//   ....[3]....
        /*0088*/ 	.word	0x00000440


	//   ....[4]....
        /*008c*/ 	.word	0x00000490


	//----- nvinfo : EIATTR_EXIT_INSTR_OFFSETS
	.align		4
.L_23:
        /*0090*/ 	.byte	0x04, 0x1c
        /*0092*/ 	.short	(.L_25 - .L_24)


	//   ....[0]....
.L_24:
        /*0094*/ 	.word	0x00000500


	//   ....[1]....
        /*0098*/ 	.word	0x00000520


	//----- nvinfo : EIATTR_REQNTID
	.align		4
.L_25:
        /*009c*/ 	.byte	0x04, 0x10
        /*009e*/ 	.short	(.L_27 - .L_26)
.L_26:
        /*00a0*/ 	.word	0x00000040
        /*00a4*/ 	.word	0x00000001
        /*00a8*/ 	.word	0x00000001


	//----- nvinfo : EIATTR_CBANK_PARAM_SIZE
	.align		4
.L_27:
        /*00ac*/ 	.byte	0x03, 0x19
        /*00ae*/ 	.short	0x0020


	//----- nvinfo : EIATTR_PARAM_CBANK
	.align		4
        /*00b0*/ 	.byte	0x04, 0x0a
        /*00b2*/ 	.short	(.L_29 - .L_28)
	.align		4
.L_28:
        /*00b4*/ 	.word	index@(.nv.constant0.triton_per_fused_abs_min_sub_sum_21)
        /*00b8*/ 	.short	0x0210
        /*00ba*/ 	.short	0x0020


	//----- nvinfo : EIATTR_SW_WAR
	.align		4
.L_29:
        /*00bc*/ 	.byte	0x04, 0x36
        /*00be*/ 	.short	(.L_31 - .L_30)
.L_30:
        /*00c0*/ 	.word	0x00000008
.L_31:


//--------------------- .nv.callgraph             --------------------------
	.section	.nv.callgraph,"",@"SHT_CUDA_CALLGRAPH"
	.align	4
	.sectionentsize	8
	.align		4
        /*0000*/ 	.word	0x00000000
	.align		4
        /*0004*/ 	.word	0xffffffff
	.align		4
        /*0008*/ 	.word	0x00000000
	.align		4
        /*000c*/ 	.word	0xfffffffe
	.align		4
        /*0010*/ 	.word	0x00000000
	.align		4
        /*0014*/ 	.word	0xfffffffd
	.align		4
        /*0018*/ 	.word	0x00000000
	.align		4
        /*001c*/ 	.word	0xfffffffc


//--------------------- .text.triton_per_fused_abs_min_sub_sum_21 --------------------------
	.section	.text.triton_per_fused_abs_min_sub_sum_21,"ax",@progbits
	.align	128
        .global         triton_per_fused_abs_min_sub_sum_21
        .type           triton_per_fused_abs_min_sub_sum_21,@function
        .size           triton_per_fused_abs_min_sub_sum_21,(.L_x_1 - triton_per_fused_abs_min_sub_sum_21)
        .other          triton_per_fused_abs_min_sub_sum_21,@"STO_CUDA_ENTRY STV_DEFAULT"
triton_per_fused_abs_min_sub_sum_21:
.text.triton_per_fused_abs_min_sub_sum_21:
[----:B------:R-:W0:Y:S02]  /*0000*/  LDC R1, c[0x0][0x28] ;  /* 0x00000a00ff017b82 */ /* 0x000e240000000800 */
[----:B------:R-:W1:Y:S01]  /*0010*/  S2R R0, SR_CTAID.X ;  /* 0x0000000000007919 */ /* 0x000e620000002500 */
[----:B------:R-:W2:Y:S01]  /*0020*/  LDC.64 R2, c[0x0][0x218] ;  /* 0x00008600ff027b82 */ /* 0x000ea20000000a00 */
[----:B------:R-:W3:Y:S01]  /*0030*/  S2R R17, SR_TID.X ;  /* 0x0000000000117919 */ /* 0x000ee20000002100 */
[----:B------:R-:W-:Y:S01]  /*0040*/  ULDC.64 UR4, c[0x0][0x208] ;  /* 0x0000820000047ab9 */ /* 0x000fe20000000a00 */
[----:B-1----:R-:W-:Y:S02]  /*0050*/  SHF.R.S32.HI R5, RZ, 0x1f, R0 ;  /* 0x0000001fff057819 */ /* 0x002fe40000011400 */
[----:B------:R-:W-:Y:S02]  /*0060*/  ISETP.GE.AND P1, PT, R0, 0x40, PT ;  /* 0x000000400000780c */ /* 0x000fe40003f26270 */
[----:B------:R-:W-:Y:S02]  /*0070*/  LEA.HI R6, R5, R0, RZ, 0x4 ;  /* 0x0000000005067211 */ /* 0x000fe400078f20ff */
[----:B------:R-:W1:Y:S01]  /*0080*/  LDC.64 R4, c[0x0][0x210] ;  /* 0x00008400ff047b82 */ /* 0x000e620000000a00 */
[----:B---3--:R-:W-:-:S02]  /*0090*/  LOP3.LUT R8, R17, 0x1f, RZ, 0xc0, !PT ;  /* 0x0000001f11087812 */ /* 0x008fc400078ec0ff */
[----:B------:R-:W-:Y:S02]  /*00a0*/  LOP3.LUT R7, R6, 0xfffffff0, RZ, 0xc0, !PT ;  /* 0xfffffff006077812 */ /* 0x000fe400078ec0ff */
[----:B------:R-:W-:Y:S02]  /*00b0*/  SHF.R.S32.HI R11, RZ, 0x4, R6 ;  /* 0x00000004ff0b7819 */ /* 0x000fe40000011406 */
[----:B------:R-:W-:Y:S01]  /*00c0*/  ISETP.LT.U32.AND P0, PT, R8, 0x19, !P1 ;  /* 0x000000190800780c */ /* 0x000fe20004f01070 */
[----:B------:R-:W-:-:S04]  /*00d0*/  IMAD.IADD R6, R0, 0x1, -R7 ;  /* 0x0000000100067824 */ /* 0x000fc800078e0a07 */
[----:B------:R-:W-:Y:S01]  /*00e0*/  IMAD R11, R11, 0x40, R6 ;  /* 0x000000400b0b7824 */ /* 0x000fe200078e0206 */
[----:B------:R-:W-:-:S03]  /*00f0*/  CS2R R6, SRZ ;  /* 0x0000000000067805 */ /* 0x000fc6000001ff00 */
[C---:B------:R-:W-:Y:S02]  /*0100*/  IMAD R9, R11.reuse, 0x19, R8 ;  /* 0x000000190b097824 */ /* 0x040fe400078e0208 */
[----:B------:R-:W-:Y:S02]  /*0110*/  VIADD R21, R11, 0x10 ;  /* 0x000000100b157836 */ /* 0x000fe40000000000 */
[----:B------:R-:W-:Y:S02]  /*0120*/  VIADD R15, R9, 0x190 ;  /* 0x00000190090f7836 */ /* 0x000fe40000000000 */
[----:B--2---:R-:W-:-:S04]  /*0130*/  IMAD.WIDE R20, R21, 0x4, R2 ;  /* 0x0000000415147825 */ /* 0x004fc800078e0202 */
[----:B------:R-:W-:Y:S01]  /*0140*/  IMAD.WIDE R18, R11, 0x4, R2 ;  /* 0x000000040b127825 */ /* 0x000fe200078e0202 */
[----:B------:R2:W3:Y:S03]  /*0150*/  @!P1 LDG.E.EL R6, desc[UR4][R20.64] ;  /* 0x0000000414069981 */ /* 0x0004e6000c2e1900 */
[----:B------:R-:W-:Y:S01]  /*0160*/  IMAD.MOV.U32 R10, RZ, RZ, RZ ;  /* 0x000000ffff0a7224 */ /* 0x000fe200078e00ff */
[----:B------:R4:W5:Y:S01]  /*0170*/  @!P1 LDG.E.EL R7, desc[UR4][R18.64] ;  /* 0x0000000412079981 */ /* 0x000962000c2e1900 */
[----:B-1----:R-:W-:-:S04]  /*0180*/  IMAD.WIDE R12, R9, 0x4, R4 ;  /* 0x00000004090c7825 */ /* 0x002fc800078e0204 */
[C---:B------:R-:W-:Y:S02]  /*0190*/  VIADD R23, R9.reuse, 0x320 ;  /* 0x0000032009177836 */ /* 0x040fe40000000000 */
[----:B------:R-:W-:Y:S02]  /*01a0*/  VIADD R25, R9, 0x4b0 ;  /* 0x000004b009197836 */ /* 0x000fe40000000000 */
[----:B------:R-:W-:Y:S01]  /*01b0*/  IMAD.MOV.U32 R16, RZ, RZ, RZ ;  /* 0x000000ffff107224 */ /* 0x000fe200078e00ff */
[----:B--2---:R-:W-:Y:S01]  /*01c0*/  CS2R R20, SRZ ;  /* 0x0000000000147805 */ /* 0x004fe2000001ff00 */
[--C-:B------:R-:W-:Y:S01]  /*01d0*/  IMAD.WIDE R8, R15, 0x4, R4.reuse ;  /* 0x000000040f087825 */ /* 0x100fe200078e0204 */
[----:B------:R1:W2:Y:S03]  /*01e0*/  @P0 LDG.E R10, desc[UR4][R12.64] ;  /* 0x000000040c0a0981 */ /* 0x0002a6000c1e1900 */
[----:B------:R-:W-:Y:S01]  /*01f0*/  IMAD.WIDE R14, R23, 0x4, R4 ;  /* 0x00000004170e7825 */ /* 0x000fe200078e0204 */
[----:B------:R-:W3:Y:S03]  /*0200*/  @P0 LDG.E R16, desc[UR4][R8.64] ;  /* 0x0000000408100981 */ /* 0x000ee6000c1e1900 */
[C---:B----4-:R-:W-:Y:S01]  /*0210*/  VIADD R19, R11.reuse, 0x20 ;  /* 0x000000200b137836 */ /* 0x050fe20000000000 */
[----:B------:R-:W4:Y:S01]  /*0220*/  @P0 LDG.E R20, desc[UR4][R14.64] ;  /* 0x000000040e140981 */ /* 0x000f22000c1e1900 */
[----:B------:R-:W-:-:S02]  /*0230*/  VIADD R23, R11, 0x30 ;  /* 0x000000300b177836 */ /* 0x000fc40000000000 */
[----:B------:R-:W-:-:S04]  /*0240*/  IMAD.WIDE R4, R25, 0x4, R4 ;  /* 0x0000000419047825 */ /* 0x000fc800078e0204 */
[----:B------:R-:W-:Y:S01]  /*0250*/  IMAD.MOV.U32 R11, RZ, RZ, RZ ;  /* 0x000000ffff0b7224 */ /* 0x000fe200078e00ff */
[----:B------:R-:W4:Y:S01]  /*0260*/  @P0 LDG.E R21, desc[UR4][R4.64] ;  /* 0x0000000404150981 */ /* 0x000f22000c1e1900 */
[----:B------:R-:W-:-:S04]  /*0270*/  IMAD.WIDE R18, R19, 0x4, R2 ;  /* 0x0000000413127825 */ /* 0x000fc800078e0202 */
[----:B-1----:R-:W-:Y:S01]  /*0280*/  IMAD.MOV.U32 R12, RZ, RZ, RZ ;  /* 0x000000ffff0c7224 */ /* 0x002fe200078e00ff */
[----:B------:R-:W4:Y:S01]  /*0290*/  @!P1 LDG.E.EL R11, desc[UR4][R18.64] ;  /* 0x00000004120b9981 */ /* 0x000f22000c2e1900 */
[----:B------:R-:W-:-:S05]  /*02a0*/  IMAD.WIDE R2, R23, 0x4, R2 ;  /* 0x0000000417027825 */ /* 0x000fca00078e0202 */
[----:B------:R-:W4:Y:S01]  /*02b0*/  @!P1 LDG.E.EL R12, desc[UR4][R2.64] ;  /* 0x00000004020c9981 */ /* 0x000f22000c2e1900 */
[----:B--2---:R-:W-:Y:S02]  /*02c0*/  SEL R10, R10, RZ, P0 ;  /* 0x000000ff0a0a7207 */ /* 0x004fe40000000000 */
[----:B---3--:R-:W-:-:S03]  /*02d0*/  SEL R9, R16, RZ, P0 ;  /* 0x000000ff10097207 */ /* 0x008fc60000000000 */
[----:B-----5:R-:W-:Y:S01]  /*02e0*/  FADD R7, R10, -R7 ;  /* 0x800000070a077221 */ /* 0x020fe20000000000 */
[----:B----4-:R-:W-:Y:S01]  /*02f0*/  SEL R20, R20, RZ, P0 ;  /* 0x000000ff14147207 */ /* 0x010fe20000000000 */
[----:B------:R-:W-:-:S04]  /*0300*/  FADD R6, R9, -R6 ;  /* 0x8000000609067221 */ /* 0x000fc80000000000 */
[----:B------:R-:W-:Y:S01]  /*0310*/  FADD R6, |R6|, |R7| ;  /* 0x4000000706067221 */ /* 0x000fe20000000200 */
[----:B------:R-:W-:Y:S01]  /*0320*/  SEL R21, R21, RZ, P0 ;  /* 0x000000ff15157207 */ /* 0x000fe20000000000 */
[----:B------:R-:W-:-:S04]  /*0330*/  FADD R11, R20, -R11 ;  /* 0x8000000b140b7221 */ /* 0x000fc80000000000 */
[----:B------:R-:W-:Y:S01]  /*0340*/  FADD R6, R6, |R11| ;  /* 0x4000000b06067221 */ /* 0x000fe20000000000 */
[----:B------:R-:W-:-:S04]  /*0350*/  FADD R5, R21, -R12 ;  /* 0x8000000c15057221 */ /* 0x000fc80000000000 */
[----:B------:R-:W-:-:S05]  /*0360*/  FADD R5, R6, |R5| ;  /* 0x4000000506057221 */ /* 0x000fca0000000000 */
[----:B------:R-:W-:-:S05]  /*0370*/  FSEL R5, R5, +INF , P0 ;  /* 0x7f80000005057808 */ /* 0x000fca0000000000 */
[----:B------:R-:W1:Y:S01]  /*0380*/  SHFL.BFLY PT, R2, R5, 0x10, 0x1f ;  /* 0x0e001f0005027f89 */ /* 0x000e6200000e0000 */
[C---:B------:R-:W-:Y:S02]  /*0390*/  FSETP.NAN.AND P0, PT, R5.reuse, R5, PT ;  /* 0x000000050500720b */ /* 0x040fe40003f08000 */
[----:B-1----:R-:W-:-:S13]  /*03a0*/  FSETP.GEU.AND P1, PT, R5, R2, PT ;  /* 0x000000020500720b */ /* 0x002fda0003f2e000 */
[----:B------:R-:W-:-:S05]  /*03b0*/  @P1 FSEL R5, R5, R2, P0 ;  /* 0x0000000205051208 */ /* 0x000fca0000000000 */
        /* <DEDUP_REMOVED lines=11> */
[----:B------:R-:W-:Y:S02]  /*0470*/  @P1 FSEL R5, R5, R2, P0 ;  /* 0x0000000205051208 */ /* 0x000fe40000000000 */
[----:B------:R-:W1:Y:S03]  /*0480*/  LDC.64 R2, c[0x0][0x220] ;  /* 0x00008800ff027b82 */ /* 0x000e660000000a00 */
[----:B------:R-:W2:Y:S01]  /*0490*/  SHFL.BFLY PT, R4, R5, 0x1, 0x1f ;  /* 0x0c201f0005047f89 */ /* 0x000ea200000e0000 */
[----:B------:R-:W-:-:S04]  /*04a0*/  LOP3.LUT P0, RZ, R17, 0x3f, RZ, 0xc0, !PT ;  /* 0x0000003f11ff7812 */ /* 0x000fc8000780c0ff */
[C---:B------:R-:W-:Y:S02]  /*04b0*/  ISETP.LT.AND P0, PT, R0.reuse, 0x40, !P0 ;  /* 0x000000400000780c */ /* 0x040fe40004701270 */
[C---:B------:R-:W-:Y:S02]  /*04c0*/  FSETP.NAN.AND P2, PT, R5.reuse, R5, PT ;  /* 0x000000050500720b */ /* 0x040fe40003f48000 */
[----:B--2---:R-:W-:Y:S01]  /*04d0*/  FSETP.GEU.AND P1, PT, R5, R4, PT ;  /* 0x000000040500720b */ /* 0x004fe20003f2e000 */
[----:B-1----:R-:W-:-:S12]  /*04e0*/  IMAD.WIDE R2, R0, 0x4, R2 ;  /* 0x0000000400027825 */ /* 0x002fd800078e0202 */
[----:B------:R-:W-:Y:S01]  /*04f0*/  @P1 SEL R5, R5, R4, P2 ;  /* 0x0000000405051207 */ /* 0x000fe20001000000 */
[----:B------:R-:W-:Y:S06]  /*0500*/  @!P0 EXIT ;  /* 0x000000000000894d */ /* 0x000fec0003800000 */
[----:B------:R-:W-:Y:S01]  /*0510*/  STG.E desc[UR4][R2.64], R5 ;  /* 0x0000000502007986 */ /* 0x000fe2000c101904 */
[----:B------:R-:W-:Y:S05]  /*0520*/  EXIT ;  /* 0x000000000000794d */ /* 0x000fea0003800000 */
.L_x_0:
[----:B------:R-:W-:-:S00]  /*0530*/  BRA `(.L_x_0) ;  /* 0xfffffffc00fc7947 */ /* 0x000fc0000383ffff */
[----:B------:R-:W-:-:S00]  /*0540*/  NOP ;  /* 0x0000000000007918 */ /* 0x000fc00000000000 */
        /* <DEDUP_REMOVED lines=11> */
.L_x_1:


//--------------------- .nv.constant0.triton_per_fused_abs_min_sub_sum_21 --------------------------
	.section	.nv.constant0.triton_per_fused_abs_min_sub_sum_21,"a",@progbits
	.sectionflags	@""
	.align	4
.nv.constant0.triton_per_fused_abs_min_sub_sum_21:
	.zero		560
